	.headerflags	@"EF_CUDA_TEXMODE_UNIFIED EF_CUDA_64BIT_ADDRESS EF_CUDA_ACCELERATORS EF_CUDA_SM90 EF_CUDA_VIRTUAL_SM(EF_CUDA_SM90)"
	.elftype	@"ET_EXEC"


//--------------------- .nv.info                  --------------------------
	.section	.nv.info,"",@"SHT_CUDA_INFO"
	.align	4


	//----- nvinfo : EIATTR_REGCOUNT
	.align		4
        /*0000*/ 	.byte	0x04, 0x2f
        /*0002*/ 	.short	(.L_3 - .L_2)
	.align		4
.L_2:
        /*0004*/ 	.word	index@(triton_poi_fused_cat_32)
        /*0008*/ 	.word	0x00000028


	//----- nvinfo : EIATTR_MIN_STACK_SIZE
	.align		4
.L_3:
        /*000c*/ 	.byte	0x04, 0x12
        /*000e*/ 	.short	(.L_5 - .L_4)
	.align		4
.L_4:
        /*0010*/ 	.word	index@(triton_poi_fused_cat_32)
        /*0014*/ 	.word	0x00000000


	//----- nvinfo : EIATTR_FRAME_SIZE
	.align		4
.L_5:
        /*0018*/ 	.byte	0x04, 0x11
        /*001a*/ 	.short	(.L_7 - .L_6)
	.align		4
.L_6:
        /*001c*/ 	.word	index@(triton_poi_fused_cat_32)
        /*0020*/ 	.word	0x00000000


	//----- nvinfo : EIATTR_MIN_STACK_SIZE
	.align		4
.L_7:
        /*0024*/ 	.byte	0x04, 0x12
        /*0026*/ 	.short	(.L_9 - .L_8)
	.align		4
.L_8:
        /*0028*/ 	.word	index@(triton_poi_fused_cat_32)
        /*002c*/ 	.word	0x00000000
.L_9:


//--------------------- .nv.info.triton_poi_fused_cat_32 --------------------------
	.section	.nv.info.triton_poi_fused_cat_32,"",@"SHT_CUDA_INFO"
	.sectionflags	@""
	.align	4


	//----- nvinfo : EIATTR_CUDA_API_VERSION
	.align		4
        /*0000*/ 	.byte	0x04, 0x37
        /*0002*/ 	.short	(.L_11 - .L_10)
.L_10:
        /*0004*/ 	.word	0x0000007c


	//----- nvinfo : EIATTR_KPARAM_INFO
	.align		4
.L_11:
        /*0008*/ 	.byte	0x04, 0x17
        /*000a*/ 	.short	(.L_13 - .L_12)
.L_12:
        /*000c*/ 	.word	0x00000000
        /*0010*/ 	.short	0x0007
        /*0012*/ 	.short	0x0038
        /*0014*/ 	.byte	0x00, 0xf0, 0x11, 0x00


	//----- nvinfo : EIATTR_KPARAM_INFO
	.align		4
.L_13:
        /*0018*/ 	.byte	0x04, 0x17
        /*001a*/ 	.short	(.L_15 - .L_14)
.L_14:
        /*001c*/ 	.word	0x00000000
        /*0020*/ 	.short	0x0006
        /*0022*/ 	.short	0x0030
        /*0024*/ 	.byte	0x00, 0xf4, 0x21, 0x00


	//----- nvinfo : EIATTR_KPARAM_INFO
	.align		4
.L_15:
        /*0028*/ 	.byte	0x04, 0x17
        /*002a*/ 	.short	(.L_17 - .L_16)
.L_16:
        /*002c*/ 	.word	0x00000000
        /*0030*/ 	.short	0x0005
        /*0032*/ 	.short	0x0028
        /*0034*/ 	.byte	0x00, 0xf4, 0x21, 0x00


	//----- nvinfo : EIATTR_KPARAM_INFO
	.align		4
.L_17:
        /*0038*/ 	.byte	0x04, 0x17
        /*003a*/ 	.short	(.L_19 - .L_18)
.L_18:
        /*003c*/ 	.word	0x00000000
        /*0040*/ 	.short	0x0004
        /*0042*/ 	.short	0x0020
        /*0044*/ 	.byte	0x00, 0xf4, 0x21, 0x00


	//----- nvinfo : EIATTR_KPARAM_INFO
	.align		4
.L_19:
        /*0048*/ 	.byte	0x04, 0x17
        /*004a*/ 	.short	(.L_21 - .L_20)
.L_20:
        /*004c*/ 	.word	0x00000000
        /*0050*/ 	.short	0x0003
        /*0052*/ 	.short	0x0018
        /*0054*/ 	.byte	0x00, 0xf4, 0x21, 0x00


	//----- nvinfo : EIATTR_KPARAM_INFO
	.align		4
.L_21:
        /*0058*/ 	.byte	0x04, 0x17
        /*005a*/ 	.short	(.L_23 - .L_22)
.L_22:
        /*005c*/ 	.word	0x00000000
        /*0060*/ 	.short	0x0002
        /*0062*/ 	.short	0x0010
        /*0064*/ 	.byte	0x00, 0xf4, 0x21, 0x00


	//----- nvinfo : EIATTR_KPARAM_INFO
	.align		4
.L_23:
        /*0068*/ 	.byte	0x04, 0x17
        /*006a*/ 	.short	(.L_25 - .L_24)
.L_24:
        /*006c*/ 	.word	0x00000000
        /*0070*/ 	.short	0x0001
        /*0072*/ 	.short	0x0008
        /*0074*/ 	.byte	0x00, 0xf4, 0x21, 0x00


	//----- nvinfo : EIATTR_KPARAM_INFO
	.align		4
.L_25:
        /*0078*/ 	.byte	0x04, 0x17
        /*007a*/ 	.short	(.L_27 - .L_26)
.L_26:
        /*007c*/ 	.word	0x00000000
        /*0080*/ 	.short	0x0000
        /*0082*/ 	.short	0x0000
        /*0084*/ 	.byte	0x00, 0xf4, 0x21, 0x00


	//----- nvinfo : EIATTR_SPARSE_MMA_MASK
	.align		4
.L_27:
        /*0088*/ 	.byte	0x03, 0x50
        /*008a*/ 	.short	0x0000


	//----- nvinfo : EIATTR_MAXREG_COUNT
	.align		4
        /*008c*/ 	.byte	0x03, 0x1b
        /*008e*/ 	.short	0x00ff


	//----- nvinfo : EIATTR_EXIT_INSTR_OFFSETS
	.align		4
        /*0090*/ 	.byte	0x04, 0x1c
        /*0092*/ 	.short	(.L_29 - .L_28)


	//   ....[0]....
.L_28:
        /*0094*/ 	.word	0x00001340


	//----- nvinfo : EIATTR_REQNTID
	.align		4
.L_29:
        /*0098*/ 	.byte	0x04, 0x10
        /*009a*/ 	.short	(.L_31 - .L_30)
.L_30:
        /*009c*/ 	.word	0x00000080
        /*00a0*/ 	.word	0x00000001
        /*00a4*/ 	.word	0x00000001


	//----- nvinfo : EIATTR_CBANK_PARAM_SIZE
	.align		4
.L_31:
        /*00a8*/ 	.byte	0x03, 0x19
        /*00aa*/ 	.short	0x003c


	//----- nvinfo : EIATTR_PARAM_CBANK
	.align		4
        /*00ac*/ 	.byte	0x04, 0x0a
        /*00ae*/ 	.short	(.L_33 - .L_32)
	.align		4
.L_32:
        /*00b0*/ 	.word	index@(.nv.constant0.triton_poi_fused_cat_32)
        /*00b4*/ 	.short	0x0210
        /*00b6*/ 	.short	0x003c


	//----- nvinfo : EIATTR_SW_WAR
	.align		4
.L_33:
        /*00b8*/ 	.byte	0x04, 0x36
        /*00ba*/ 	.short	(.L_35 - .L_34)
.L_34:
        /*00bc*/ 	.word	0x00000008
.L_35:


//--------------------- .nv.callgraph             --------------------------
	.section	.nv.callgraph,"",@"SHT_CUDA_CALLGRAPH"
	.align	4
	.sectionentsize	8
	.align		4
        /*0000*/ 	.word	0x00000000
	.align		4
        /*0004*/ 	.word	0xffffffff
	.align		4
        /*0008*/ 	.word	0x00000000
	.align		4
        /*000c*/ 	.word	0xfffffffe
	.align		4
        /*0010*/ 	.word	0x00000000
	.align		4
        /*0014*/ 	.word	0xfffffffd
	.align		4
        /*0018*/ 	.word	0x00000000
	.align		4
        /*001c*/ 	.word	0xfffffffc


//--------------------- .nv.constant4             --------------------------
	.section	.nv.constant4,"a",@progbits
	.align	8
	.align		8
.nv.constant4:
        /*0000*/ 	.dword	_$_str
	.align		8
        /*0008*/ 	.dword	_$_str_$_2


//--------------------- .text.triton_poi_fused_cat_32 --------------------------
	.section	.text.triton_poi_fused_cat_32,"ax",@progbits
	.align	128
        .global         triton_poi_fused_cat_32
        .type           triton_poi_fused_cat_32,@function
        .size           triton_poi_fused_cat_32,(.L_x_1 - triton_poi_fused_cat_32)
        .other          triton_poi_fused_cat_32,@"STO_CUDA_ENTRY STV_DEFAULT"
triton_poi_fused_cat_32:
.text.triton_poi_fused_cat_32:
[----:B------:R-:W-:Y:S01]  /*0000*/  LDC R1, c[0x0][0x28] ;  /* 0x00000a00ff017b82 */ /* 0x000fe20000000800 */
[----:B------:R-:W1:Y:S07]  /*0010*/  S2R R0, SR_TID.X ;  /* 0x0000000000007919 */ /* 0x000e6e0000002100 */
[----:B------:R-:W2:Y:S01]  /*0020*/  LDC.64 R8, c[0x0][0x220] ;  /* 0x00008800ff087b82 */ /* 0x000ea20000000a00 */
[----:B------:R-:W-:Y:S01]  /*0030*/  IMAD.MOV.U32 R28, RZ, RZ, RZ ;  /* 0x000000ffff1c7224 */ /* 0x000fe200078e00ff */
[----:B------:R-:W-:Y:S01]  /*0040*/  ULDC.64 UR4, c[0x0][0x208] ;  /* 0x0000820000047ab9 */ /* 0x000fe20000000a00 */
[----:B------:R-:W3:Y:S01]  /*0050*/  S2R R3, SR_CTAID.X ;  /* 0x0000000000037919 */ /* 0x000ee20000002500 */
[----:B------:R-:W-:Y:S01]  /*0060*/  CS2R R32, SRZ ;  /* 0x0000000000207805 */ /* 0x000fe2000001ff00 */
[----:B------:R-:W-:-:S03]  /*0070*/  IMAD.MOV.U32 R27, RZ, RZ, RZ ;  /* 0x000000ffff1b7224 */ /* 0x000fc600078e00ff */
[----:B------:R-:W4:Y:S01]  /*0080*/  LDC.64 R36, c[0x0][0x218] ;  /* 0x00008600ff247b82 */ /* 0x000f220000000a00 */
[----:B------:R-:W-:Y:S02]  /*0090*/  CS2R R18, SRZ ;  /* 0x0000000000127805 */ /* 0x000fe4000001ff00 */
[----:B------:R-:W-:Y:S02]  /*00a0*/  CS2R R6, SRZ ;  /* 0x0000000000067805 */ /* 0x000fe4000001ff00 */
[----:B------:R-:W-:Y:S02]  /*00b0*/  CS2R R20, SRZ ;  /* 0x0000000000147805 */ /* 0x000fe4000001ff00 */
[----:B------:R-:W-:Y:S01]  /*00c0*/  CS2R R24, SRZ ;  /* 0x0000000000187805 */ /* 0x000fe2000001ff00 */
[----:B------:R-:W-:Y:S01]  /*00d0*/  ULDC.64 UR6, c[0x0][0x238] ;  /* 0x00008e0000067ab9 */ /* 0x000fe20000000a00 */
[----:B-1----:R-:W-:Y:S01]  /*00e0*/  IMAD.SHL.U32 R0, R0, 0x4, RZ ;  /* 0x0000000400007824 */ /* 0x002fe200078e00ff */
[----:B---3--:R-:W-:-:S04]  /*00f0*/  SHF.R.S32.HI R11, RZ, 0x15, R3 ;  /* 0x00000015ff0b7819 */ /* 0x008fc80000011403 */
[----:B------:R-:W-:Y:S02]  /*0100*/  LOP3.LUT R0, R0, 0x1fc, RZ, 0xc0, !PT ;  /* 0x000001fc00007812 */ /* 0x000fe400078ec0ff */
[----:B------:R-:W-:-:S03]  /*0110*/  SGXT R11, R11, 0x1 ;  /* 0x000000010b0b781a */ /* 0x000fc60000000200 */
[----:B------:R-:W-:-:S05]  /*0120*/  IMAD R0, R3, 0x400, R0 ;  /* 0x0000040003007824 */ /* 0x000fca00078e0200 */
[----:B------:R-:W-:-:S04]  /*0130*/  LEA.HI R30, R11, R0, RZ, 0xc ;  /* 0x000000000b1e7211 */ /* 0x000fc800078f60ff */
[----:B------:R-:W-:-:S04]  /*0140*/  SHF.R.S32.HI R13, RZ, 0xc, R30 ;  /* 0x0000000cff0d7819 */ /* 0x000fc8000001141e */
[----:B------:R-:W-:-:S04]  /*0150*/  LEA.HI R2, R13, R13, RZ, 0x7 ;  /* 0x0000000d0d027211 */ /* 0x000fc800078f38ff */
[----:B------:R-:W-:-:S05]  /*0160*/  LOP3.LUT R2, R2, 0xffffff80, RZ, 0xc0, !PT ;  /* 0xffffff8002027812 */ /* 0x000fca00078ec0ff */
[----:B------:R-:W-:Y:S02]  /*0170*/  IMAD.IADD R13, R13, 0x1, -R2 ;  /* 0x000000010d0d7824 */ /* 0x000fe400078e0a02 */
[----:B------:R-:W1:Y:S02]  /*0180*/  LDC.64 R2, c[0x0][0x210] ;  /* 0x00008400ff027b82 */ /* 0x000e640000000a00 */
[C---:B--2---:R-:W-:Y:S01]  /*0190*/  IMAD.WIDE R22, R13.reuse, 0x4, R8 ;  /* 0x000000040d167825 */ /* 0x044fe200078e0208 */
[----:B------:R-:W-:-:S13]  /*01a0*/  ISETP.GE.AND P1, PT, R13, 0x40, PT ;  /* 0x000000400d00780c */ /* 0x000fda0003f26270 */
[----:B------:R-:W2:Y:S01]  /*01b0*/  @!P1 LDG.E.EL R28, desc[UR4][R22.64] ;  /* 0x00000004161c9981 */ /* 0x000ea2000c2e1900 */
[----:B------:R-:W-:-:S03]  /*01c0*/  LEA.HI R4, R11, R0, RZ, 0x13 ;  /* 0x000000000b047211 */ /* 0x000fc600078f98ff */
[----:B------:R-:W3:Y:S01]  /*01d0*/  @!P1 LDG.E.EL R33, desc[UR4][R22.64] ;  /* 0x0000000416219981 */ /* 0x000ee2000c2e1900 */
[----:B------:R-:W-:Y:S01]  /*01e0*/  SHF.R.S32.HI R31, RZ, 0x13, R4 ;  /* 0x00000013ff1f7819 */ /* 0x000fe20000011404 */
[----:B------:R-:W-:Y:S01]  /*01f0*/  VIADD R34, R0, 0x200 ;  /* 0x0000020000227836 */ /* 0x000fe20000000000 */
[----:B------:R-:W-:Y:S01]  /*0200*/  LOP3.LUT R4, R4, 0xfff80000, RZ, 0xc0, !PT ;  /* 0xfff8000004047812 */ /* 0x000fe200078ec0ff */
[----:B------:R-:W5:Y:S02]  /*0210*/  @!P1 LDG.E.EL R27, desc[UR4][R22.64] ;  /* 0x00000004161b9981 */ /* 0x000f64000c2e1900 */
[----:B------:R-:W-:Y:S01]  /*0220*/  IMAD.SHL.U32 R31, R31, 0x40000, RZ ;  /* 0x000400001f1f7824 */ /* 0x000fe200078e00ff */
[----:B------:R-:W-:Y:S01]  /*0230*/  LEA.HI R26, R11, R34, RZ, 0xc ;  /* 0x000000220b1a7211 */ /* 0x000fe200078f60ff */
[----:B----4-:R-:W-:Y:S01]  /*0240*/  IMAD.WIDE R16, R13, 0x4, R36 ;  /* 0x000000040d107825 */ /* 0x010fe200078e0224 */
[----:B------:R-:W4:Y:S02]  /*0250*/  @!P1 LDG.E.EL R18, desc[UR4][R22.64] ;  /* 0x0000000416129981 */ /* 0x000f24000c2e1900 */
[----:B------:R-:W-:-:S02]  /*0260*/  IADD3 R15, R31, R0, -R4 ;  /* 0x000000001f0f7210 */ /* 0x000fc40007ffe804 */
[----:B------:R-:W-:Y:S02]  /*0270*/  CS2R R4, SRZ ;  /* 0x0000000000047805 */ /* 0x000fe4000001ff00 */
[----:B------:R-:W-:Y:S01]  /*0280*/  SHF.R.S32.HI R12, RZ, 0xc, R26 ;  /* 0x0000000cff0c7819 */ /* 0x000fe2000001141a */
[----:B------:R-:W4:Y:S01]  /*0290*/  @!P1 LDG.E.EL R32, desc[UR4][R16.64] ;  /* 0x0000000410209981 */ /* 0x000f22000c2e1900 */
[----:B-1----:R-:W-:Y:S02]  /*02a0*/  IMAD.WIDE R14, R15, 0x4, R2 ;  /* 0x000000040f0e7825 */ /* 0x002fe400078e0202 */
[----:B------:R-:W-:Y:S01]  /*02b0*/  LEA.HI R10, R12, R12, RZ, 0x7 ;  /* 0x0000000c0c0a7211 */ /* 0x000fe200078f38ff */
[----:B------:R-:W4:Y:S04]  /*02c0*/  @!P1 LDG.E.EL R19, desc[UR4][R16.64] ;  /* 0x0000000410139981 */ /* 0x000f28000c2e1900 */
[----:B------:R1:W4:Y:S04]  /*02d0*/  @!P1 LDG.E.128 R4, desc[UR4][R14.64] ;  /* 0x000000040e049981 */ /* 0x000328000c1e1d00 */
[----:B------:R-:W4:Y:S04]  /*02e0*/  @!P1 LDG.E.EL R20, desc[UR4][R16.64] ;  /* 0x0000000410149981 */ /* 0x000f28000c2e1900 */
[----:B------:R1:W4:Y:S02]  /*02f0*/  @!P1 LDG.E.EL R25, desc[UR4][R16.64] ;  /* 0x0000000410199981 */ /* 0x000324000c2e1900 */
[----:B-1----:R-:W-:-:S05]  /*0300*/  LOP3.LUT R15, R10, 0xffffff80, RZ, 0xc0, !PT ;  /* 0xffffff800a0f7812 */ /* 0x002fca00078ec0ff */
[----:B------:R-:W-:-:S05]  /*0310*/  IMAD.IADD R12, R12, 0x1, -R15 ;  /* 0x000000010c0c7824 */ /* 0x000fca00078e0a0f */
[C---:B------:R-:W-:Y:S02]  /*0320*/  ISETP.GE.AND P0, PT, R12.reuse, 0x40, PT ;  /* 0x000000400c00780c */ /* 0x040fe40003f06270 */
[----:B------:R-:W-:Y:S01]  /*0330*/  CS2R R14, SRZ ;  /* 0x00000000000e7805 */ /* 0x000fe2000001ff00 */
[----:B------:R-:W-:Y:S01]  /*0340*/  IMAD.WIDE R8, R12, 0x4, R8 ;  /* 0x000000040c087825 */ /* 0x000fe200078e0208 */
[----:B0-----:R-:W-:-:S09]  /*0350*/  CS2R R16, SRZ ;  /* 0x0000000000107805 */ /* 0x001fd2000001ff00 */
[----:B------:R-:W4:Y:S04]  /*0360*/  @!P0 LDG.E.EL R15, desc[UR4][R8.64] ;  /* 0x00000004080f8981 */ /* 0x000f28000c2e1900 */
[----:B------:R-:W4:Y:S04]  /*0370*/  @!P0 LDG.E.EL R17, desc[UR4][R8.64] ;  /* 0x0000000408118981 */ /* 0x000f28000c2e1900 */
[----:B------:R-:W4:Y:S04]  /*0380*/  @!P0 LDG.E.EL R16, desc[UR4][R8.64] ;  /* 0x0000000408108981 */ /* 0x000f28000c2e1900 */
[----:B------:R0:W4:Y:S01]  /*0390*/  @!P0 LDG.E.EL R14, desc[UR4][R8.64] ;  /* 0x00000004080e8981 */ /* 0x000122000c2e1900 */
[----:B------:R-:W-:-:S04]  /*03a0*/  LEA.HI R11, R11, R34, RZ, 0x13 ;  /* 0x000000220b0b7211 */ /* 0x000fc800078f98ff */
[----:B------:R-:W-:Y:S02]  /*03b0*/  SHF.R.S32.HI R29, RZ, 0x13, R11 ;  /* 0x00000013ff1d7819 */ /* 0x000fe4000001140b */
[----:B------:R-:W-:-:S03]  /*03c0*/  LOP3.LUT R11, R11, 0xfff80000, RZ, 0xc0, !PT ;  /* 0xfff800000b0b7812 */ /* 0x000fc600078ec0ff */
[----:B------:R-:W-:-:S05]  /*03d0*/  IMAD.SHL.U32 R29, R29, 0x40000, RZ ;  /* 0x000400001d1d7824 */ /* 0x000fca00078e00ff */
[----:B------:R-:W-:Y:S02]  /*03e0*/  IADD3 R11, R29, R34, -R11 ;  /* 0x000000221d0b7210 */ /* 0x000fe40007ffe80b */
[----:B0-----:R-:W-:Y:S01]  /*03f0*/  CS2R R8, SRZ ;  /* 0x0000000000087805 */ /* 0x001fe2000001ff00 */
[----:B------:R-:W-:-:S04]  /*0400*/  IMAD.WIDE R36, R12, 0x4, R36 ;  /* 0x000000040c247825 */ /* 0x000fc800078e0224 */
[----:B------:R-:W-:Y:S01]  /*0410*/  IMAD.WIDE R2, R11, 0x4, R2 ;  /* 0x000000040b027825 */ /* 0x000fe200078e0202 */
[----:B------:R-:W-:Y:S01]  /*0420*/  CS2R R10, SRZ ;  /* 0x00000000000a7805 */ /* 0x000fe2000001ff00 */
[----:B------:R-:W4:Y:S04]  /*0430*/  @!P0 LDG.E.EL R24, desc[UR4][R36.64] ;  /* 0x0000000424188981 */ /* 0x000f28000c2e1900 */
[----:B------:R-:W4:Y:S04]  /*0440*/  @!P0 LDG.E.EL R21, desc[UR4][R36.64] ;  /* 0x0000000424158981 */ /* 0x000f28000c2e1900 */
[----:B------:R0:W4:Y:S01]  /*0450*/  @!P0 LDG.E.128 R8, desc[UR4][R2.64] ;  /* 0x0000000402088981 */ /* 0x000122000c1e1d00 */
[----:B------:R-:W-:-:S06]  /*0460*/  CS2R R22, SRZ ;  /* 0x0000000000167805 */ /* 0x000fcc000001ff00 */
[----:B------:R-:W4:Y:S04]  /*0470*/  @!P0 LDG.E.EL R23, desc[UR4][R36.64] ;  /* 0x0000000424178981 */ /* 0x000f28000c2e1900 */
[----:B------:R1:W4:Y:S01]  /*0480*/  @!P0 LDG.E.EL R22, desc[UR4][R36.64] ;  /* 0x0000000424168981 */ /* 0x000322000c2e1900 */
[----:B0-----:R-:W-:Y:S02]  /*0490*/  LOP3.LUT R3, R26, 0xfffff000, RZ, 0xc0, !PT ;  /* 0xfffff0001a037812 */ /* 0x001fe400078ec0ff */
[----:B--2---:R-:W-:-:S05]  /*04a0*/  SEL R28, R28, RZ, !P1 ;  /* 0x000000ff1c1c7207 */ /* 0x004fca0004800000 */
[----:B-1----:R-:W-:Y:S01]  /*04b0*/  FADD R36, R28, 9.9999997473787516356e-06 ;  /* 0x3727c5ac1c247421 */ /* 0x002fe20000000000 */
[----:B---3--:R-:W-:Y:S02]  /*04c0*/  SEL R33, R33, RZ, !P1 ;  /* 0x000000ff21217207 */ /* 0x008fe40004800000 */
[----:B-----5:R-:W-:-:S03]  /*04d0*/  SEL R27, R27, RZ, !P1 ;  /* 0x000000ff1b1b7207 */ /* 0x020fc60004800000 */
[----:B------:R-:W0:Y:S01]  /*04e0*/  MUFU.SQRT R36, R36 ;  /* 0x0000002400247308 */ /* 0x000e220000002000 */
[----:B------:R-:W-:Y:S01]  /*04f0*/  FADD R33, R33, 9.9999997473787516356e-06 ;  /* 0x3727c5ac21217421 */ /* 0x000fe20000000000 */
[----:B------:R-:W-:-:S06]  /*0500*/  FADD R28, R27, 9.9999997473787516356e-06 ;  /* 0x3727c5ac1b1c7421 */ /* 0x000fcc0000000000 */
[----:B------:R-:W1:Y:S08]  /*0510*/  MUFU.SQRT R33, R33 ;  /* 0x0000002100217308 */ /* 0x000e700000002000 */
[----:B------:R-:W2:Y:S01]  /*0520*/  MUFU.SQRT R28, R28 ;  /* 0x0000001c001c7308 */ /* 0x000ea20000002000 */
[C---:B0-----:R-:W-:Y:S02]  /*0530*/  FSETP.GT.AND P6, PT, R36.reuse, 8.50705917302346158658e+37, PT ;  /* 0x7e8000002400780b */ /* 0x041fe40003fc4000 */
[----:B------:R-:W-:Y:S01]  /*0540*/  FSETP.GEU.AND P5, PT, R36, 1.175494350822287508e-38, PT ;  /* 0x008000002400780b */ /* 0x000fe20003fae000 */
[----:B------:R-:W-:Y:S01]  /*0550*/  IMAD.MOV.U32 R27, RZ, RZ, 0x3e800000 ;  /* 0x3e800000ff1b7424 */ /* 0x000fe200078e00ff */
[----:B-1----:R-:W-:-:S02]  /*0560*/  FSETP.GT.AND P4, PT, R33, 8.50705917302346158658e+37, PT ;  /* 0x7e8000002100780b */ /* 0x002fc40003f84000 */
[----:B----4-:R-:W-:Y:S01]  /*0570*/  SEL R37, R32, RZ, !P1 ;  /* 0x000000ff20257207 */ /* 0x010fe20004800000 */
[----:B------:R-:W-:Y:S01]  /*0580*/  IMAD.IADD R32, R34, 0x1, -R3 ;  /* 0x0000000122207824 */ /* 0x000fe200078e0a03 */
[----:B------:R-:W-:Y:S01]  /*0590*/  SEL R18, R18, RZ, !P1 ;  /* 0x000000ff12127207 */ /* 0x000fe20004800000 */
[----:B------:R-:W0:Y:S01]  /*05a0*/  LDC.64 R34, c[0x0][0x228] ;  /* 0x00008a00ff227b82 */ /* 0x000e220000000a00 */
[----:B------:R-:W-:-:S03]  /*05b0*/  FSETP.GEU.AND P3, PT, R33, 1.175494350822287508e-38, PT ;  /* 0x008000002100780b */ /* 0x000fc60003f6e000 */
[----:B------:R-:W-:Y:S01]  /*05c0*/  @P6 FMUL R36, R36, 0.25 ;  /* 0x3e80000024246820 */ /* 0x000fe20000400000 */
[----:B--2---:R-:W-:Y:S02]  /*05d0*/  FSETP.GT.AND P2, PT, R28, 8.50705917302346158658e+37, PT ;  /* 0x7e8000001c00780b */ /* 0x004fe40003f44000 */
[----:B------:R-:W-:Y:S01]  /*05e0*/  FSEL R3, R27, 1, P6 ;  /* 0x3f8000001b037808 */ /* 0x000fe20003000000 */
[----:B------:R-:W-:Y:S01]  /*05f0*/  @!P5 FMUL R36, R36, 16777216 ;  /* 0x4b8000002424d820 */ /* 0x000fe20000400000 */
[----:B------:R-:W-:Y:S01]  /*0600*/  FSETP.GEU.AND P6, PT, R28, 1.175494350822287508e-38, PT ;  /* 0x008000001c00780b */ /* 0x000fe20003fce000 */
[----:B------:R-:W-:Y:S01]  /*0610*/  FADD R18, R18, 9.9999997473787516356e-06 ;  /* 0x3727c5ac12127421 */ /* 0x000fe20000000000 */
[----:B------:R-:W-:-:S03]  /*0620*/  @P4 FMUL R33, R33, 0.25 ;  /* 0x3e80000021214820 */ /* 0x000fc60000400000 */
[----:B------:R-:W1:Y:S01]  /*0630*/  MUFU.RCP R36, R36 ;  /* 0x0000002400247308 */ /* 0x000e620000001000 */
[----:B------:R-:W-:Y:S01]  /*0640*/  SEL R4, R4, RZ, !P1 ;  /* 0x000000ff04047207 */ /* 0x000fe20004800000 */
[----:B------:R-:W-:Y:S02]  /*0650*/  @!P3 FMUL R33, R33, 16777216 ;  /* 0x4b8000002121b820 */ /* 0x000fe40000400000 */
[----:B------:R-:W-:-:S04]  /*0660*/  @P2 FMUL R28, R28, 0.25 ;  /* 0x3e8000001c1c2820 */ /* 0x000fc80000400000 */
[----:B------:R-:W2:Y:S01]  /*0670*/  MUFU.SQRT R18, R18 ;  /* 0x0000001200127308 */ /* 0x000ea20000002000 */
[----:B------:R-:W-:Y:S01]  /*0680*/  @!P6 FMUL R28, R28, 16777216 ;  /* 0x4b8000001c1ce820 */ /* 0x000fe20000400000 */
[----:B------:R-:W-:Y:S01]  /*0690*/  FADD R37, R4, -R37 ;  /* 0x8000002504257221 */ /* 0x000fe20000000000 */
[----:B------:R-:W-:Y:S01]  /*06a0*/  FSEL R4, R27, 1, P4 ;  /* 0x3f8000001b047808 */ /* 0x000fe20002000000 */
[----:B------:R-:W-:-:S04]  /*06b0*/  @!P5 FMUL R3, R3, 16777216 ;  /* 0x4b8000000303d820 */ /* 0x000fc80000400000 */
[----:B------:R-:W3:Y:S01]  /*06c0*/  MUFU.RCP R33, R33 ;  /* 0x0000002100217308 */ /* 0x000ee20000001000 */
[----:B-1----:R-:W-:Y:S01]  /*06d0*/  FMUL R36, R36, R3 ;  /* 0x0000000324247220 */ /* 0x002fe20000400000 */
[----:B------:R-:W-:-:S06]  /*06e0*/  @!P3 FMUL R4, R4, 16777216 ;  /* 0x4b8000000404b820 */ /* 0x000fcc0000400000 */
[----:B------:R-:W1:Y:S01]  /*06f0*/  MUFU.RCP R26, R28 ;  /* 0x0000001c001a7308 */ /* 0x000e620000001000 */
[----:B------:R-:W-:Y:S02]  /*0700*/  FSEL R3, R27, 1, P2 ;  /* 0x3f8000001b037808 */ /* 0x000fe40001000000 */
[----:B------:R-:W-:Y:S02]  /*0710*/  SEL R15, R15, RZ, !P0 ;  /* 0x000000ff0f0f7207 */ /* 0x000fe40004000000 */
[----:B--2---:R-:W-:Y:S02]  /*0720*/  FSETP.GT.AND P3, PT, R18, 8.50705917302346158658e+37, PT ;  /* 0x7e8000001200780b */ /* 0x004fe40003f64000 */
[----:B------:R-:W-:Y:S02]  /*0730*/  SEL R2, R5, RZ, !P1 ;  /* 0x000000ff05027207 */ /* 0x000fe40004800000 */
[----:B------:R-:W-:Y:S01]  /*0740*/  SEL R19, R19, RZ, !P1 ;  /* 0x000000ff13137207 */ /* 0x000fe20004800000 */
[----:B------:R-:W-:Y:S01]  /*0750*/  @!P6 FMUL R3, R3, 16777216 ;  /* 0x4b8000000303e820 */ /* 0x000fe20000400000 */
[----:B------:R-:W-:Y:S01]  /*0760*/  SEL R6, R6, RZ, !P1 ;  /* 0x000000ff06067207 */ /* 0x000fe20004800000 */
[----:B------:R-:W-:Y:S01]  /*0770*/  FADD R15, R15, 9.9999997473787516356e-06 ;  /* 0x3727c5ac0f0f7421 */ /* 0x000fe20000000000 */
[----:B------:R-:W-:-:S02]  /*0780*/  SEL R5, R20, RZ, !P1 ;  /* 0x000000ff14057207 */ /* 0x000fc40004800000 */
[----:B------:R-:W-:Y:S02]  /*0790*/  FSETP.GEU.AND P4, PT, R18, 1.175494350822287508e-38, PT ;  /* 0x008000001200780b */ /* 0x000fe40003f8e000 */
[----:B------:R-:W-:Y:S02]  /*07a0*/  SEL R7, R7, RZ, !P1 ;  /* 0x000000ff07077207 */ /* 0x000fe40004800000 */
[----:B------:R-:W-:Y:S01]  /*07b0*/  SEL R20, R25, RZ, !P1 ;  /* 0x000000ff19147207 */ /* 0x000fe20004800000 */
[----:B------:R-:W-:Y:S01]  /*07c0*/  FADD R2, R2, -R19 ;  /* 0x8000001302027221 */ /* 0x000fe20000000000 */
[----:B------:R-:W-:Y:S01]  /*07d0*/  FADD R19, R6, -R5 ;  /* 0x8000000506137221 */ /* 0x000fe20000000000 */
[----:B---3--:R-:W-:Y:S01]  /*07e0*/  FMUL R33, R33, R4 ;  /* 0x0000000421217220 */ /* 0x008fe20000400000 */
[----:B------:R-:W-:Y:S01]  /*07f0*/  FMUL R37, R36, R37 ;  /* 0x0000002524257220 */ /* 0x000fe20000400000 */
[----:B-1----:R-:W-:Y:S01]  /*0800*/  FMUL R26, R26, R3 ;  /* 0x000000031a1a7220 */ /* 0x002fe20000400000 */
[----:B------:R-:W-:Y:S01]  /*0810*/  FADD R20, R7, -R20 ;  /* 0x8000001407147221 */ /* 0x000fe20000000000 */
[----:B------:R-:W-:Y:S01]  /*0820*/  IMAD.MOV.U32 R36, RZ, RZ, RZ ;  /* 0x000000ffff247224 */ /* 0x000fe200078e00ff */
[----:B------:R-:W-:Y:S01]  /*0830*/  CS2R R4, SRZ ;  /* 0x0000000000047805 */ /* 0x000fe2000001ff00 */
[----:B------:R-:W-:Y:S01]  /*0840*/  IMAD.MOV.U32 R3, RZ, RZ, RZ ;  /* 0x000000ffff037224 */ /* 0x000fe200078e00ff */
[----:B------:R-:W1:Y:S01]  /*0850*/  MUFU.SQRT R15, R15 ;  /* 0x0000000f000f7308 */ /* 0x000e620000002000 */
[----:B0-----:R-:W-:Y:S01]  /*0860*/  IMAD.WIDE R6, R13, 0x4, R34 ;  /* 0x000000040d067825 */ /* 0x001fe200078e0222 */
[----:B------:R-:W-:-:S03]  /*0870*/  SEL R17, R17, RZ, !P0 ;  /* 0x000000ff11117207 */ /* 0x000fc60004000000 */
[----:B------:R-:W-:Y:S01]  /*0880*/  @P3 FMUL R18, R18, 0.25 ;  /* 0x3e80000012123820 */ /* 0x000fe20000400000 */
[----:B------:R-:W2:Y:S03]  /*0890*/  @!P1 LDG.E.EL R36, desc[UR4][R6.64] ;  /* 0x0000000406249981 */ /* 0x000ea6000c2e1900 */
[----:B------:R-:W-:Y:S01]  /*08a0*/  @!P4 FMUL R18, R18, 16777216 ;  /* 0x4b8000001212c820 */ /* 0x000fe20000400000 */
[----:B------:R-:W3:Y:S04]  /*08b0*/  @!P1 LDG.E.EL R3, desc[UR4][R6.64] ;  /* 0x0000000406039981 */ /* 0x000ee8000c2e1900 */
[----:B------:R-:W4:Y:S04]  /*08c0*/  @!P1 LDG.E.EL R4, desc[UR4][R6.64] ;  /* 0x0000000406049981 */ /* 0x000f28000c2e1900 */
[----:B------:R0:W5:Y:S01]  /*08d0*/  @!P1 LDG.E.EL R5, desc[UR4][R6.64] ;  /* 0x0000000406059981 */ /* 0x000162000c2e1900 */
[----:B------:R-:W-:Y:S01]  /*08e0*/  SEL R16, R16, RZ, !P0 ;  /* 0x000000ff10107207 */ /* 0x000fe20004000000 */
[----:B------:R-:W1:Y:S01]  /*08f0*/  MUFU.RCP R18, R18 ;  /* 0x0000001200127308 */ /* 0x000e620000001000 */
[----:B0-----:R-:W-:Y:S01]  /*0900*/  FADD R7, R17, 9.9999997473787516356e-06 ;  /* 0x3727c5ac11077421 */ /* 0x001fe20000000000 */
[----:B------:R-:W-:-:S06]  /*0910*/  FMUL R6, R26, R19 ;  /* 0x000000131a067220 */ /* 0x000fcc0000400000 */
[----:B------:R-:W0:Y:S01]  /*0920*/  MUFU.SQRT R19, R7 ;  /* 0x0000000700137308 */ /* 0x000e220000002000 */
[----:B-1----:R-:W-:Y:S01]  /*0930*/  FSETP.GT.AND P2, PT, R15, 8.50705917302346158658e+37, PT ;  /* 0x7e8000000f00780b */ /* 0x002fe20003f44000 */
[----:B------:R-:W-:Y:S01]  /*0940*/  FADD R25, R16, 9.9999997473787516356e-06 ;  /* 0x3727c5ac10197421 */ /* 0x000fe20000000000 */
[----:B------:R-:W-:Y:S01]  /*0950*/  FSEL R17, R27, 1, P3 ;  /* 0x3f8000001b117808 */ /* 0x000fe20001800000 */
[----:B------:R-:W-:-:S04]  /*0960*/  FMUL R2, R33, R2 ;  /* 0x0000000221027220 */ /* 0x000fc80000400000 */
[----:B------:R-:W1:Y:S01]  /*0970*/  MUFU.SQRT R25, R25 ;  /* 0x0000001900197308 */ /* 0x000e620000002000 */
[----:B------:R-:W-:Y:S01]  /*0980*/  @!P4 FMUL R17, R17, 16777216 ;  /* 0x4b8000001111c820 */ /* 0x000fe20000400000 */
[----:B------:R-:W-:-:S03]  /*0990*/  FSETP.GEU.AND P3, PT, R15, 1.175494350822287508e-38, PT ;  /* 0x008000000f00780b */ /* 0x000fc60003f6e000 */
[----:B------:R-:W-:Y:S01]  /*09a0*/  FMUL R33, R18, R17 ;  /* 0x0000001112217220 */ /* 0x000fe20000400000 */
[----:B0-----:R-:W-:Y:S01]  /*09b0*/  FSETP.GT.AND P5, PT, R19, 8.50705917302346158658e+37, PT ;  /* 0x7e8000001300780b */ /* 0x001fe20003fa4000 */
[----:B------:R-:W-:Y:S01]  /*09c0*/  @P2 FMUL R15, R15, 0.25 ;  /* 0x3e8000000f0f2820 */ /* 0x000fe20000400000 */
[----:B------:R-:W-:Y:S02]  /*09d0*/  FSEL R17, R27, 1, P2 ;  /* 0x3f8000001b117808 */ /* 0x000fe40001000000 */
[----:B------:R-:W-:Y:S02]  /*09e0*/  FSETP.GEU.AND P2, PT, R19, 1.175494350822287508e-38, PT ;  /* 0x008000001300780b */ /* 0x000fe40003f4e000 */
[----:B-1----:R-:W-:-:S07]  /*09f0*/  FSETP.GT.AND P6, PT, R25, 8.50705917302346158658e+37, PT ;  /* 0x7e8000001900780b */ /* 0x002fce0003fc4000 */
[----:B------:R-:W-:Y:S01]  /*0a00*/  @P5 FMUL R19, R19, 0.25 ;  /* 0x3e80000013135820 */ /* 0x000fe20000400000 */
[----:B------:R-:W-:Y:S02]  /*0a10*/  FSETP.GEU.AND P4, PT, R25, 1.175494350822287508e-38, PT ;  /* 0x008000001900780b */ /* 0x000fe40003f8e000 */
[----:B------:R-:W-:Y:S01]  /*0a20*/  SEL R14, R14, RZ, !P0 ;  /* 0x000000ff0e0e7207 */ /* 0x000fe20004000000 */
[----:B------:R-:W-:Y:S01]  /*0a30*/  @!P2 FMUL R19, R19, 16777216 ;  /* 0x4b8000001313a820 */ /* 0x000fe20000400000 */
[----:B------:R-:W-:-:S03]  /*0a40*/  @!P3 FMUL R15, R15, 16777216 ;  /* 0x4b8000000f0fb820 */ /* 0x000fc60000400000 */
[----:B------:R-:W-:Y:S01]  /*0a50*/  FADD R14, R14, 9.9999997473787516356e-06 ;  /* 0x3727c5ac0e0e7421 */ /* 0x000fe20000000000 */
[----:B------:R-:W0:Y:S01]  /*0a60*/  MUFU.RCP R16, R15 ;  /* 0x0000000f00107308 */ /* 0x000e220000001000 */
[----:B------:R-:W-:-:S07]  /*0a70*/  @P6 FMUL R25, R25, 0.25 ;  /* 0x3e80000019196820 */ /* 0x000fce0000400000 */
[----:B------:R-:W1:Y:S01]  /*0a80*/  MUFU.RCP R19, R19 ;  /* 0x0000001300137308 */ /* 0x000e620000001000 */
[----:B------:R-:W-:-:S07]  /*0a90*/  @!P4 FMUL R25, R25, 16777216 ;  /* 0x4b8000001919c820 */ /* 0x000fce0000400000 */
[----:B------:R0:W-:Y:S01]  /*0aa0*/  MUFU.SQRT R28, R14 ;  /* 0x0000000e001c7308 */ /* 0x0001e20000002000 */
[----:B------:R-:W-:Y:S01]  /*0ab0*/  @!P3 FMUL R17, R17, 16777216 ;  /* 0x4b8000001111b820 */ /* 0x000fe20000400000 */
[----:B0-----:R-:W-:-:S06]  /*0ac0*/  FSEL R14, R27, 1, P5 ;  /* 0x3f8000001b0e7808 */ /* 0x001fcc0002800000 */
[----:B------:R1:W0:Y:S01]  /*0ad0*/  MUFU.RCP R26, R25 ;  /* 0x00000019001a7308 */ /* 0x0002220000001000 */
[----:B------:R-:W-:Y:S01]  /*0ae0*/  @!P2 FMUL R14, R14, 16777216 ;  /* 0x4b8000000e0ea820 */ /* 0x000fe20000400000 */
[----:B------:R-:W-:Y:S01]  /*0af0*/  FMUL R16, R16, R17 ;  /* 0x0000001110107220 */ /* 0x000fe20000400000 */
[----:B------:R-:W-:Y:S02]  /*0b00*/  FSEL R17, R27, 1, P6 ;  /* 0x3f8000001b117808 */ /* 0x000fe40003000000 */
[----:B-1----:R-:W-:Y:S02]  /*0b10*/  FMUL R25, R19, R14 ;  /* 0x0000000e13197220 */ /* 0x002fe40000400000 */
[----:B------:R-:W1:Y:S01]  /*0b20*/  LDC.64 R14, c[0x0][0x230] ;  /* 0x00008c00ff0e7b82 */ /* 0x000e620000000a00 */
[----:B------:R-:W-:Y:S01]  /*0b30*/  @!P4 FMUL R17, R17, 16777216 ;  /* 0x4b8000001111c820 */ /* 0x000fe20000400000 */
[----:B------:R-:W-:Y:S01]  /*0b40*/  FMUL R7, R33, R20 ;  /* 0x0000001421077220 */ /* 0x000fe20000400000 */
[----:B------:R-:W-:Y:S01]  /*0b50*/  CS2R R18, SRZ ;  /* 0x0000000000127805 */ /* 0x000fe2000001ff00 */
[----:B------:R-:W-:-:S02]  /*0b60*/  IMAD.MOV.U32 R20, RZ, RZ, RZ ;  /* 0x000000ffff147224 */ /* 0x000fc400078e00ff */
[----:B0-----:R-:W-:Y:S01]  /*0b70*/  FMUL R26, R26, R17 ;  /* 0x000000111a1a7220 */ /* 0x001fe20000400000 */
[----:B------:R-:W-:Y:S02]  /*0b80*/  IMAD.MOV.U32 R17, RZ, RZ, RZ ;  /* 0x000000ffff117224 */ /* 0x000fe400078e00ff */
[----:B------:R-:W-:Y:S01]  /*0b90*/  IMAD.WIDE R34, R12, 0x4, R34 ;  /* 0x000000040c227825 */ /* 0x000fe200078e0222 */
[----:B------:R-:W-:Y:S02]  /*0ba0*/  SEL R8, R8, RZ, !P0 ;  /* 0x000000ff08087207 */ /* 0x000fe40004000000 */
[----:B------:R-:W-:Y:S02]  /*0bb0*/  SEL R33, R24, RZ, !P0 ;  /* 0x000000ff18217207 */ /* 0x000fe40004000000 */
[----:B------:R-:W3:Y:S01]  /*0bc0*/  @!P0 LDG.E.EL R17, desc[UR4][R34.64] ;  /* 0x0000000422118981 */ /* 0x000ee2000c2e1900 */
[----:B------:R-:W-:-:S03]  /*0bd0*/  SEL R11, R11, RZ, !P0 ;  /* 0x000000ff0b0b7207 */ /* 0x000fc60004000000 */
[----:B------:R-:W3:Y:S04]  /*0be0*/  @!P0 LDG.E.EL R18, desc[UR4][R34.64] ;  /* 0x0000000422128981 */ /* 0x000ee8000c2e1900 */
[----:B------:R-:W3:Y:S04]  /*0bf0*/  @!P0 LDG.E.EL R19, desc[UR4][R34.64] ;  /* 0x0000000422138981 */ /* 0x000ee8000c2e1900 */
[----:B------:R0:W3:Y:S02]  /*0c00*/  @!P0 LDG.E.EL R20, desc[UR4][R34.64] ;  /* 0x0000000422148981 */ /* 0x0000e4000c2e1900 */
[----:B0-----:R-:W-:Y:S01]  /*0c10*/  SEL R34, R21, RZ, !P0 ;  /* 0x000000ff15227207 */ /* 0x001fe20004000000 */
[----:B------:R-:W-:Y:S01]  /*0c20*/  FADD R21, R8, -R33 ;  /* 0x8000002108157221 */ /* 0x000fe20000000000 */
[----:B------:R-:W-:-:S03]  /*0c30*/  IMAD.MOV.U32 R8, RZ, RZ, RZ ;  /* 0x000000ffff087224 */ /* 0x000fc600078e00ff */
[----:B------:R-:W-:Y:S01]  /*0c40*/  FADD R11, R11, -R34 ;  /* 0x800000220b0b7221 */ /* 0x000fe20000000000 */
[----:B-1----:R-:W-:-:S05]  /*0c50*/  IMAD.WIDE R34, R13, 0x4, R14 ;  /* 0x000000040d227825 */ /* 0x002fca00078e020e */
[----:B------:R-:W3:Y:S01]  /*0c60*/  @!P1 LDG.E.EL R8, desc[UR4][R34.64] ;  /* 0x0000000422089981 */ /* 0x000ee2000c2e1900 */
[C---:B------:R-:W-:Y:S02]  /*0c70*/  FSETP.GT.AND P2, PT, R28.reuse, 8.50705917302346158658e+37, PT ;  /* 0x7e8000001c00780b */ /* 0x040fe40003f44000 */
[----:B------:R-:W-:-:S11]  /*0c80*/  FSETP.GEU.AND P3, PT, R28, 1.175494350822287508e-38, PT ;  /* 0x008000001c00780b */ /* 0x000fd60003f6e000 */
[----:B------:R-:W-:-:S04]  /*0c90*/  @P2 FMUL R28, R28, 0.25 ;  /* 0x3e8000001c1c2820 */ /* 0x000fc80000400000 */
[----:B------:R-:W-:-:S06]  /*0ca0*/  @!P3 FMUL R28, R28, 16777216 ;  /* 0x4b8000001c1cb820 */ /* 0x000fcc0000400000 */
[----:B------:R-:W0:Y:S01]  /*0cb0*/  MUFU.RCP R28, R28 ;  /* 0x0000001c001c7308 */ /* 0x000e220000001000 */
[----:B------:R-:W-:-:S05]  /*0cc0*/  FSEL R27, R27, 1, P2 ;  /* 0x3f8000001b1b7808 */ /* 0x000fca0001000000 */
[----:B------:R-:W-:Y:S01]  /*0cd0*/  @!P3 FMUL R27, R27, 16777216 ;  /* 0x4b8000001b1bb820 */ /* 0x000fe20000400000 */
[----:B------:R-:W-:-:S03]  /*0ce0*/  SEL R9, R9, RZ, !P0 ;  /* 0x000000ff09097207 */ /* 0x000fc60004000000 */
[----:B0-----:R-:W-:Y:S01]  /*0cf0*/  FMUL R24, R28, R27 ;  /* 0x0000001b1c187220 */ /* 0x001fe20000400000 */
[----:B------:R-:W-:-:S05]  /*0d00*/  SEL R28, R23, RZ, !P0 ;  /* 0x000000ff171c7207 */ /* 0x000fca0004000000 */
[----:B------:R-:W-:Y:S01]  /*0d10*/  FADD R9, R9, -R28 ;  /* 0x8000001c09097221 */ /* 0x000fe20000000000 */
[----:B------:R-:W-:-:S03]  /*0d20*/  SEL R10, R10, RZ, !P0 ;  /* 0x000000ff0a0a7207 */ /* 0x000fc60004000000 */
[----:B------:R-:W-:Y:S01]  /*0d30*/  FMUL R26, R26, R9 ;  /* 0x000000091a1a7220 */ /* 0x000fe20000400000 */
[----:B------:R-:W-:Y:S02]  /*0d40*/  LOP3.LUT R9, R30, 0xfffff000, RZ, 0xc0, !PT ;  /* 0xfffff0001e097812 */ /* 0x000fe400078ec0ff */
[----:B------:R-:W-:Y:S01]  /*0d50*/  SEL R23, R22, RZ, !P0 ;  /* 0x000000ff16177207 */ /* 0x000fe20004000000 */
[----:B------:R-:W-:-:S04]  /*0d60*/  FMUL R24, R24, R11 ;  /* 0x0000000b18187220 */ /* 0x000fc80000400000 */
[----:B------:R-:W-:Y:S01]  /*0d70*/  FADD R10, R10, -R23 ;  /* 0x800000170a0a7221 */ /* 0x000fe20000000000 */
[----:B------:R-:W-:-:S03]  /*0d80*/  CS2R R22, SRZ ;  /* 0x0000000000167805 */ /* 0x000fc6000001ff00 */
[----:B------:R-:W-:-:S03]  /*0d90*/  FMUL R25, R25, R10 ;  /* 0x0000000a19197220 */ /* 0x000fc60000400000 */
[----:B------:R-:W4:Y:S01]  /*0da0*/  @!P1 LDG.E.EL R22, desc[UR4][R34.64] ;  /* 0x0000000422169981 */ /* 0x000f22000c2e1900 */
[----:B------:R-:W-:Y:S02]  /*0db0*/  IMAD.MOV.U32 R28, RZ, RZ, RZ ;  /* 0x000000ffff1c7224 */ /* 0x000fe400078e00ff */
[----:B------:R-:W-:Y:S02]  /*0dc0*/  IMAD.MOV.U32 R27, RZ, RZ, RZ ;  /* 0x000000ffff1b7224 */ /* 0x000fe400078e00ff */
[----:B------:R-:W-:Y:S02]  /*0dd0*/  IMAD.MOV.U32 R33, RZ, RZ, RZ ;  /* 0x000000ffff217224 */ /* 0x000fe400078e00ff */
[----:B------:R-:W5:Y:S01]  /*0de0*/  @!P1 LDG.E.EL R28, desc[UR4][R34.64] ;  /* 0x00000004221c9981 */ /* 0x000f62000c2e1900 */
[----:B------:R-:W-:-:S03]  /*0df0*/  IMAD.WIDE R14, R12, 0x4, R14 ;  /* 0x000000040c0e7825 */ /* 0x000fc600078e020e */
[----:B------:R0:W5:Y:S04]  /*0e00*/  @!P1 LDG.E.EL R27, desc[UR4][R34.64] ;  /* 0x00000004221b9981 */ /* 0x000168000c2e1900 */
[----:B------:R-:W5:Y:S04]  /*0e10*/  @!P0 LDG.E.EL R23, desc[UR4][R14.64] ;  /* 0x000000040e178981 */ /* 0x000f68000c2e1900 */
[----:B------:R-:W5:Y:S01]  /*0e20*/  @!P0 LDG.E.EL R33, desc[UR4][R14.64] ;  /* 0x000000040e218981 */ /* 0x000f62000c2e1900 */
[----:B0-----:R-:W-:-:S06]  /*0e30*/  CS2R R34, SRZ ;  /* 0x0000000000227805 */ /* 0x001fcc000001ff00 */
[----:B------:R-:W5:Y:S04]  /*0e40*/  @!P0 LDG.E.EL R34, desc[UR4][R14.64] ;  /* 0x000000040e228981 */ /* 0x000f68000c2e1900 */
[----:B------:R0:W5:Y:S02]  /*0e50*/  @!P0 LDG.E.EL R35, desc[UR4][R14.64] ;  /* 0x000000040e238981 */ /* 0x000164000c2e1900 */
[----:B0-----:R-:W-:Y:S02]  /*0e60*/  CS2R R14, SRZ ;  /* 0x00000000000e7805 */ /* 0x001fe4000001ff00 */
[----:B--2---:R-:W-:Y:S02]  /*0e70*/  SEL R36, R36, RZ, !P1 ;  /* 0x000000ff24247207 */ /* 0x004fe40004800000 */
[----:B---3--:R-:W-:Y:S01]  /*0e80*/  SEL R11, R8, RZ, !P1 ;  /* 0x000000ff080b7207 */ /* 0x008fe20004800000 */
[----:B------:R-:W-:-:S02]  /*0e90*/  IMAD.IADD R8, R0, 0x1, -R9 ;  /* 0x0000000100087824 */ /* 0x000fc400078e0a09 */
[----:B------:R-:W-:Y:S02]  /*0ea0*/  IMAD.SHL.U32 R9, R13, 0x1000, RZ ;  /* 0x000010000d097824 */ /* 0x000fe400078e00ff */
[----:B------:R-:W-:Y:S01]  /*0eb0*/  FFMA R37, R36, R37, R11 ;  /* 0x0000002524257223 */ /* 0x000fe2000000000b */
[--C-:B------:R-:W-:Y:S02]  /*0ec0*/  SHF.R.S32.HI R11, RZ, 0x1f, R31.reuse ;  /* 0x0000001fff0b7819 */ /* 0x100fe4000001141f */
[----:B------:R-:W-:Y:S02]  /*0ed0*/  IADD3 R31, P2, P3, R9, R8, R31 ;  /* 0x00000008091f7210 */ /* 0x000fe40007b5e01f */
[----:B------:R-:W-:Y:S02]  /*0ee0*/  SHF.R.S32.HI R10, RZ, 0x1f, R8 ;  /* 0x0000001fff0a7819 */ /* 0x000fe40000011408 */
[----:B------:R-:W-:Y:S01]  /*0ef0*/  SHF.R.S32.HI R8, RZ, 0x1f, R9 ;  /* 0x0000001fff087819 */ /* 0x000fe20000011409 */
[----:B------:R-:W-:-:S03]  /*0f00*/  IMAD.SHL.U32 R9, R12, 0x1000, RZ ;  /* 0x000010000c097824 */ /* 0x000fc600078e00ff */
[----:B------:R-:W-:Y:S02]  /*0f10*/  IADD3.X R8, R8, R10, R11, P2, P3 ;  /* 0x0000000a08087210 */ /* 0x000fe400017e640b */
[----:B------:R-:W-:Y:S02]  /*0f20*/  ISETP.GT.AND P2, PT, R13, 0x3f, PT ;  /* 0x0000003f0d00780c */ /* 0x000fe40003f44270 */
[--C-:B------:R-:W-:Y:S02]  /*0f30*/  SHF.R.S32.HI R10, RZ, 0x1f, R29.reuse ;  /* 0x0000001fff0a7819 */ /* 0x100fe4000001141d */
[----:B------:R-:W-:Y:S02]  /*0f40*/  IADD3 R29, P4, P5, R9, R32, R29 ;  /* 0x00000020091d7210 */ /* 0x000fe40007d9e01d */
[----:B------:R-:W-:Y:S02]  /*0f50*/  SHF.R.S32.HI R32, RZ, 0x1f, R32 ;  /* 0x0000001fff207819 */ /* 0x000fe40000011420 */
[----:B------:R-:W-:-:S02]  /*0f60*/  SHF.R.S32.HI R9, RZ, 0x1f, R9 ;  /* 0x0000001fff097819 */ /* 0x000fc40000011409 */
[----:B------:R-:W-:Y:S02]  /*0f70*/  LEA R30, P3, R31, UR6, 0x2 ;  /* 0x000000061f1e7c11 */ /* 0x000fe4000f8610ff */
[----:B------:R-:W-:Y:S02]  /*0f80*/  IADD3.X R32, R9, R32, R10, P4, P5 ;  /* 0x0000002009207210 */ /* 0x000fe400027ea40a */
[----:B------:R-:W-:Y:S02]  /*0f90*/  CS2R R10, SRZ ;  /* 0x00000000000a7805 */ /* 0x000fe4000001ff00 */
[----:B------:R-:W-:Y:S02]  /*0fa0*/  LEA.HI.X R31, R31, UR7, R8, 0x2, P3 ;  /* 0x000000071f1f7c11 */ /* 0x000fe400098f1408 */
[----:B------:R-:W-:Y:S02]  /*0fb0*/  CS2R R8, SRZ ;  /* 0x0000000000087805 */ /* 0x000fe4000001ff00 */
[----:B------:R-:W-:-:S02]  /*0fc0*/  ISETP.GT.AND P3, PT, R12, 0x3f, PT ;  /* 0x0000003f0c00780c */ /* 0x000fc40003f64270 */
[----:B------:R-:W-:Y:S02]  /*0fd0*/  CS2R R12, SRZ ;  /* 0x00000000000c7805 */ /* 0x000fe4000001ff00 */
[----:B------:R0:W2:Y:S02]  /*0fe0*/  @P2 LDG.E.128 R8, desc[UR4][R30.64+-0x100000] ;  /* 0xf00000041e082981 */ /* 0x0000a4000c1e1d00 */
[----:B0-----:R-:W-:-:S04]  /*0ff0*/  LEA R30, P4, R29, UR6, 0x2 ;  /* 0x000000061d1e7c11 */ /* 0x001fc8000f8810ff */
[----:B------:R-:W-:-:S05]  /*1000*/  LEA.HI.X R31, R29, UR7, R32, 0x2, P4 ;  /* 0x000000071d1f7c11 */ /* 0x000fca000a0f1420 */
[----:B------:R0:W3:Y:S01]  /*1010*/  @P3 LDG.E.128 R12, desc[UR4][R30.64+-0x100000] ;  /* 0xf00000041e0c3981 */ /* 0x0000e2000c1e1d00 */
[----:B------:R-:W-:Y:S02]  /*1020*/  SEL R3, R3, RZ, !P1 ;  /* 0x000000ff03037207 */ /* 0x000fe40004800000 */
[----:B----4-:R-:W-:-:S05]  /*1030*/  SEL R22, R22, RZ, !P1 ;  /* 0x000000ff16167207 */ /* 0x010fca0004800000 */
[----:B------:R-:W-:Y:S02]  /*1040*/  FFMA R22, R3, R2, R22 ;  /* 0x0000000203167223 */ /* 0x000fe40000000016 */
[----:B------:R-:W1:Y:S01]  /*1050*/  LDC.64 R2, c[0x0][0x240] ;  /* 0x00009000ff027b82 */ /* 0x000e620000000a00 */
[----:B------:R-:W-:Y:S02]  /*1060*/  SEL R29, R4, RZ, !P1 ;  /* 0x000000ff041d7207 */ /* 0x000fe40004800000 */
[----:B-----5:R-:W-:Y:S02]  /*1070*/  SEL R28, R28, RZ, !P1 ;  /* 0x000000ff1c1c7207 */ /* 0x020fe40004800000 */
[----:B------:R-:W-:Y:S02]  /*1080*/  SEL R4, R5, RZ, !P1 ;  /* 0x000000ff05047207 */ /* 0x000fe40004800000 */
[----:B------:R-:W-:Y:S01]  /*1090*/  SEL R27, R27, RZ, !P1 ;  /* 0x000000ff1b1b7207 */ /* 0x000fe20004800000 */
[----:B------:R-:W-:Y:S01]  /*10a0*/  FFMA R6, R29, R6, R28 ;  /* 0x000000061d067223 */ /* 0x000fe2000000001c */
[----:B------:R-:W-:-:S02]  /*10b0*/  SEL R5, R18, RZ, !P0 ;  /* 0x000000ff12057207 */ /* 0x000fc40004000000 */
[----:B------:R-:W-:Y:S01]  /*10c0*/  SEL R18, R19, RZ, !P0 ;  /* 0x000000ff13127207 */ /* 0x000fe20004000000 */
[----:B------:R-:W-:Y:S01]  /*10d0*/  FFMA R4, R4, R7, R27 ;  /* 0x0000000704047223 */ /* 0x000fe2000000001b */
[----:B------:R-:W-:Y:S01]  /*10e0*/  SEL R17, R17, RZ, !P0 ;  /* 0x000000ff11117207 */ /* 0x000fe20004000000 */
[----:B------:R-:W-:Y:S01]  /*10f0*/  FMUL R16, R16, R21 ;  /* 0x0000001510107220 */ /* 0x000fe20000400000 */
[----:B------:R-:W-:Y:S02]  /*1100*/  SEL R20, R20, RZ, !P0 ;  /* 0x000000ff14147207 */ /* 0x000fe40004000000 */
[----:B------:R-:W-:Y:S02]  /*1110*/  SEL R28, R23, RZ, !P0 ;  /* 0x000000ff171c7207 */ /* 0x000fe40004000000 */
[----:B0-----:R-:W-:Y:S02]  /*1120*/  SEL R30, R33, RZ, !P0 ;  /* 0x000000ff211e7207 */ /* 0x001fe40004000000 */
[----:B------:R-:W-:-:S02]  /*1130*/  SEL R19, R34, RZ, !P0 ;  /* 0x000000ff22137207 */ /* 0x000fc40004000000 */
[----:B------:R-:W-:Y:S01]  /*1140*/  SEL R35, R35, RZ, !P0 ;  /* 0x000000ff23237207 */ /* 0x000fe20004000000 */
[----:B------:R-:W-:Y:S01]  /*1150*/  FFMA R16, R17, R16, R28 ;  /* 0x0000001011107223 */ /* 0x000fe2000000001c */
[----:B------:R-:W-:Y:S01]  /*1160*/  FFMA R5, R5, R26, R30 ;  /* 0x0000001a05057223 */ /* 0x000fe2000000001e */
[----:B------:R-:W-:Y:S01]  /*1170*/  FFMA R18, R18, R25, R19 ;  /* 0x0000001912127223 */ /* 0x000fe20000000013 */
[----:B------:R-:W-:Y:S01]  /*1180*/  FSETP.GEU.AND P6, PT, R37, RZ, PT ;  /* 0x000000ff2500720b */ /* 0x000fe20003fce000 */
[----:B------:R-:W-:Y:S01]  /*1190*/  FFMA R20, R20, R24, R35 ;  /* 0x0000001814147223 */ /* 0x000fe20000000023 */
[----:B------:R-:W-:Y:S02]  /*11a0*/  FSETP.GEU.AND P5, PT, R22, RZ, PT ;  /* 0x000000ff1600720b */ /* 0x000fe40003fae000 */
[----:B------:R-:W-:Y:S01]  /*11b0*/  FSETP.GEU.AND P4, PT, R6, RZ, PT ;  /* 0x000000ff0600720b */ /* 0x000fe20003f8e000 */
[----:B-1----:R-:W-:Y:S01]  /*11c0*/  IMAD.WIDE R2, R0, 0x4, R2 ;  /* 0x0000000400027825 */ /* 0x002fe200078e0202 */
[----:B--2---:R-:W-:-:S02]  /*11d0*/  SEL R8, R8, RZ, P2 ;  /* 0x000000ff08087207 */ /* 0x004fc40001000000 */
[----:B------:R-:W-:Y:S02]  /*11e0*/  SEL R9, R9, RZ, P2 ;  /* 0x000000ff09097207 */ /* 0x000fe40001000000 */
[----:B------:R-:W-:Y:S02]  /*11f0*/  SEL R10, R10, RZ, P2 ;  /* 0x000000ff0a0a7207 */ /* 0x000fe40001000000 */
[----:B------:R-:W-:Y:S02]  /*1200*/  SEL R11, R11, RZ, P2 ;  /* 0x000000ff0b0b7207 */ /* 0x000fe40001000000 */
[----:B------:R-:W-:Y:S02]  /*1210*/  FSETP.GEU.AND P2, PT, R4, RZ, PT ;  /* 0x000000ff0400720b */ /* 0x000fe40003f4e000 */
[----:B------:R-:W-:Y:S02]  /*1220*/  @!P1 SEL R8, R37, RZ, P6 ;  /* 0x000000ff25089207 */ /* 0x000fe40003000000 */
[----:B------:R-:W-:-:S02]  /*1230*/  @!P1 SEL R9, R22, RZ, P5 ;  /* 0x000000ff16099207 */ /* 0x000fc40002800000 */
[----:B------:R-:W-:Y:S02]  /*1240*/  @!P1 SEL R10, R6, RZ, P4 ;  /* 0x000000ff060a9207 */ /* 0x000fe40002000000 */
[----:B------:R-:W-:Y:S02]  /*1250*/  @!P1 SEL R11, R4, RZ, P2 ;  /* 0x000000ff040b9207 */ /* 0x000fe40001000000 */
[----:B------:R-:W-:Y:S02]  /*1260*/  FSETP.GEU.AND P4, PT, R16, RZ, PT ;  /* 0x000000ff1000720b */ /* 0x000fe40003f8e000 */
[----:B---3--:R-:W-:Y:S02]  /*1270*/  SEL R12, R12, RZ, P3 ;  /* 0x000000ff0c0c7207 */ /* 0x008fe40001800000 */
[----:B------:R-:W-:Y:S02]  /*1280*/  SEL R13, R13, RZ, P3 ;  /* 0x000000ff0d0d7207 */ /* 0x000fe40001800000 */
[----:B------:R-:W-:-:S02]  /*1290*/  SEL R14, R14, RZ, P3 ;  /* 0x000000ff0e0e7207 */ /* 0x000fc40001800000 */
[----:B------:R-:W-:Y:S02]  /*12a0*/  SEL R15, R15, RZ, P3 ;  /* 0x000000ff0f0f7207 */ /* 0x000fe40001800000 */
[C---:B------:R-:W-:Y:S02]  /*12b0*/  FSETP.GEU.AND P3, PT, R5.reuse, RZ, PT ;  /* 0x000000ff0500720b */ /* 0x040fe40003f6e000 */
[----:B------:R-:W-:Y:S02]  /*12c0*/  FSETP.GEU.AND P2, PT, R18, RZ, PT ;  /* 0x000000ff1200720b */ /* 0x000fe40003f4e000 */
[----:B------:R-:W-:Y:S02]  /*12d0*/  FSETP.GEU.AND P1, PT, R20, RZ, PT ;  /* 0x000000ff1400720b */ /* 0x000fe40003f2e000 */
[----:B------:R-:W-:Y:S02]  /*12e0*/  @!P0 SEL R12, R16, RZ, P4 ;  /* 0x000000ff100c8207 */ /* 0x000fe40002000000 */
[----:B------:R-:W-:-:S02]  /*12f0*/  @!P0 SEL R13, R5, RZ, P3 ;  /* 0x000000ff050d8207 */ /* 0x000fc40001800000 */
[----:B------:R-:W-:Y:S02]  /*1300*/  @!P0 SEL R14, R18, RZ, P2 ;  /* 0x000000ff120e8207 */ /* 0x000fe40001000000 */
[----:B------:R-:W-:Y:S01]  /*1310*/  @!P0 SEL R15, R20, RZ, P1 ;  /* 0x000000ff140f8207 */ /* 0x000fe20000800000 */
[----:B------:R-:W-:Y:S04]  /*1320*/  STG.E.128 desc[UR4][R2.64], R8 ;  /* 0x0000000802007986 */ /* 0x000fe8000c101d04 */
[----:B------:R-:W-:Y:S01]  /*1330*/  STG.E.128 desc[UR4][R2.64+0x800], R12 ;  /* 0x0008000c02007986 */ /* 0x000fe2000c101d04 */
[----:B------:R-:W-:Y:S05]  /*1340*/  EXIT ;  /* 0x000000000000794d */ /* 0x000fea0003800000 */
.L_x_0:
[----:B------:R-:W-:-:S00]  /*1350*/  BRA `(.L_x_0) ;  /* 0xfffffffc00fc7947 */ /* 0x000fc0000383ffff */
[----:B------:R-:W-:-:S00]  /*1360*/  NOP ;  /* 0x0000000000007918 */ /* 0x000fc00000000000 */
        /* <DEDUP_REMOVED lines=9> */
.L_x_1:


//--------------------- .nv.global.init           --------------------------
	.section	.nv.global.init,"aw",@progbits
.nv.global.init:
	.type		_$_str,@object
	.size		_$_str,(_$_str_$_2 - _$_str)
_$_str:
        /*0000*/ 	.byte	0x5f, 0x5f, 0x43, 0x55, 0x44, 0x41, 0x5f, 0x46, 0x54, 0x5a, 0x00
	.type		_$_str_$_2,@object
	.size		_$_str_$_2,(.L_1 - _$_str_$_2)
_$_str_$_2:
        /*000b*/ 	.byte	0x5f, 0x5f, 0x43, 0x55, 0x44, 0x41, 0x5f, 0x50, 0x52, 0x45, 0x43, 0x5f, 0x53, 0x51, 0x52, 0x54
        /*001b*/ 	.byte	0x00
.L_1:


//--------------------- .nv.constant0.triton_poi_fused_cat_32 --------------------------
	.section	.nv.constant0.triton_poi_fused_cat_32,"a",@progbits
	.sectionflags	@""
	.align	4
.nv.constant0.triton_poi_fused_cat_32:
	.zero		588
